//
// Generated by NVIDIA NVVM Compiler
//
// Compiler Build ID: CL-36424714
// Cuda compilation tools, release 13.0, V13.0.88
// Based on NVVM 20.0.0
//

.version 9.0
.target sm_100
.address_size 64

	// .globl	_Z18test_insert_kernelm
.extern .func __assertfail
(
	.param .b64 __assertfail_param_0,
	.param .b64 __assertfail_param_1,
	.param .b32 __assertfail_param_2,
	.param .b64 __assertfail_param_3,
	.param .b64 __assertfail_param_4
)
;
.global .align 1 .b8 __unnamed_1[39] = {118, 111, 105, 100, 32, 116, 101, 115, 116, 95, 105, 110, 115, 101, 114, 116, 95, 107, 101, 114, 110, 101, 108, 40, 117, 110, 115, 105, 103, 110, 101, 100, 32, 108, 111, 110, 103, 41};
// _ZZ18test_insert_kernelmE8test_mem has been demoted
.global .align 1 .b8 __unnamed_2[45] = {118, 111, 105, 100, 32, 119, 97, 114, 112, 95, 116, 101, 115, 116, 40, 117, 110, 115, 105, 103, 110, 101, 100, 32, 108, 111, 110, 103, 44, 32, 117, 110, 115, 105, 103, 110, 101, 100, 32, 108, 111, 110, 103, 41};
// _ZZ9warp_testmmE12dev_test_mem has been demoted
.global .align 1 .b8 $str[49] = {100, 101, 118, 95, 116, 101, 115, 116, 95, 109, 101, 109, 91, 119, 97, 114, 112, 73, 68, 42, 51, 50, 32, 43, 32, 40, 40, 116, 104, 114, 101, 97, 100, 73, 68, 43, 49, 41, 37, 51, 50, 41, 93, 32, 61, 61, 32, 49};
.global .align 1 .b8 $str$1[27] = {47, 116, 109, 112, 47, 115, 97, 115, 115, 95, 99, 117, 95, 108, 52, 114, 56, 111, 57, 50, 53, 47, 107, 46, 99, 117};
.global .align 1 .b8 $str$2[48] = {116, 101, 115, 116, 95, 109, 101, 109, 91, 119, 97, 114, 112, 73, 68, 42, 51, 50, 32, 43, 32, 40, 40, 116, 104, 114, 101, 97, 100, 73, 68, 32, 43, 49, 41, 32, 37, 32, 51, 50, 41, 93, 32, 61, 61, 32, 49};

.visible .entry _Z18test_insert_kernelm(
	.param .u64 _Z18test_insert_kernelm_param_0
)
{
	.reg .pred 	%p<3>;
	.reg .b32 	%r<17>;
	.reg .b64 	%rd<9>;
	// demoted variable
	.shared .align 4 .b8 _ZZ18test_insert_kernelmE8test_mem[1024];
	ld.param.u64 	%rd1, [_Z18test_insert_kernelm_param_0];
	mov.u32 	%r2, %tid.x;
	mov.u32 	%r3, %ntid.x;
	mov.u32 	%r4, %ctaid.x;
	mad.lo.s32 	%r1, %r3, %r4, %r2;
	cvt.u64.u32 	%rd2, %r1;
	setp.le.u64 	%p1, %rd1, %rd2;
	@%p1 bra 	$L__BB0_3;
	and.b32  	%r5, %r1, 224;
	shl.b32 	%r6, %r1, 2;
	and.b32  	%r7, %r6, 1020;
	mov.u32 	%r8, _ZZ18test_insert_kernelmE8test_mem;
	add.s32 	%r9, %r8, %r7;
	mov.b32 	%r10, 1;
	st.shared.u32 	[%r9], %r10;
	bar.warp.sync 	-1;
	add.s32 	%r11, %r1, 1;
	and.b32  	%r12, %r11, 31;
	or.b32  	%r13, %r12, %r5;
	shl.b32 	%r14, %r13, 2;
	add.s32 	%r15, %r8, %r14;
	ld.shared.u32 	%r16, [%r15];
	setp.eq.s32 	%p2, %r16, 1;
	@%p2 bra 	$L__BB0_3;
	mov.u64 	%rd3, $str$2;
	cvta.global.u64 	%rd4, %rd3;
	mov.u64 	%rd5, $str$1;
	cvta.global.u64 	%rd6, %rd5;
	mov.u64 	%rd7, __unnamed_1;
	cvta.global.u64 	%rd8, %rd7;
	{ // callseq 0, 0
	.param .b64 param0;
	st.param.b64 	[param0], %rd4;
	.param .b64 param1;
	st.param.b64 	[param1], %rd6;
	.param .b32 param2;
	st.param.b32 	[param2], 58;
	.param .b64 param3;
	st.param.b64 	[param3], %rd8;
	.param .b64 param4;
	st.param.b64 	[param4], 1;
	call.uni 
	__assertfail, 
	(
	param0, 
	param1, 
	param2, 
	param3, 
	param4
	);
	} // callseq 0
$L__BB0_3:
	ret;

}
	// .globl	_Z17dev_insert_kernelm
.visible .entry _Z17dev_insert_kernelm(
	.param .u64 _Z17dev_insert_kernelm_param_0
)
{
	.reg .pred 	%p<3>;
	.reg .b32 	%r<17>;
	.reg .b64 	%rd<9>;
	// demoted variable
	.shared .align 4 .b8 _ZZ9warp_testmmE12dev_test_mem[1024];
	ld.param.u64 	%rd1, [_Z17dev_insert_kernelm_param_0];
	mov.u32 	%r2, %tid.x;
	mov.u32 	%r3, %ntid.x;
	mov.u32 	%r4, %ctaid.x;
	mad.lo.s32 	%r1, %r3, %r4, %r2;
	cvt.u64.u32 	%rd2, %r1;
	setp.lt.u64 	%p1, %rd1, %rd2;
	@%p1 bra 	$L__BB1_3;
	and.b32  	%r5, %r1, 224;
	shl.b32 	%r6, %r1, 2;
	and.b32  	%r7, %r6, 1020;
	mov.u32 	%r8, _ZZ9warp_testmmE12dev_test_mem;
	add.s32 	%r9, %r8, %r7;
	mov.b32 	%r10, 1;
	st.shared.u32 	[%r9], %r10;
	bar.warp.sync 	-1;
	add.s32 	%r11, %r1, 1;
	and.b32  	%r12, %r11, 31;
	or.b32  	%r13, %r12, %r5;
	shl.b32 	%r14, %r13, 2;
	add.s32 	%r15, %r8, %r14;
	ld.shared.u32 	%r16, [%r15];
	setp.eq.s32 	%p2, %r16, 1;
	@%p2 bra 	$L__BB1_3;
	mov.u64 	%rd3, $str;
	cvta.global.u64 	%rd4, %rd3;
	mov.u64 	%rd5, $str$1;
	cvta.global.u64 	%rd6, %rd5;
	mov.u64 	%rd7, __unnamed_2;
	cvta.global.u64 	%rd8, %rd7;
	{ // callseq 1, 0
	.param .b64 param0;
	st.param.b64 	[param0], %rd4;
	.param .b64 param1;
	st.param.b64 	[param1], %rd6;
	.param .b32 param2;
	st.param.b32 	[param2], 74;
	.param .b64 param3;
	st.param.b64 	[param3], %rd8;
	.param .b64 param4;
	st.param.b64 	[param4], 1;
	call.uni 
	__assertfail, 
	(
	param0, 
	param1, 
	param2, 
	param3, 
	param4
	);
	} // callseq 1
$L__BB1_3:
	ret;

}


// ===== COMPILED SASS (sm_100) =====

	.target	sm_100

	.elftype	@"ET_EXEC"


//--------------------- .note.nv.tkinfo           --------------------------
	.section	.note.nv.tkinfo,"",@"SHT_NOTE"
	.sectionflags	@"SHF_NOTE_NV_TKINFO"
	.tkinfo
        /*0018*/ 	.word	0x00000002
        /*0030*/ 	.string	""
        /*0030*/ 	.string	"ptxas"
        /*0030*/ 	.string	"Cuda compilation tools, release 13.0, V13.0.88"
        /*0030*/ 	.string	"Build cuda_13.0.r13.0/compiler.36424714_0"
        /*0030*/ 	.string	"-arch sm_100 -m 64 "



//--------------------- .note.nv.cuinfo           --------------------------
	.section	.note.nv.cuinfo,"",@"SHT_NOTE"
	.sectionflags	@"SHF_NOTE_NV_CUINFO"
        /*0018*/ 	.short	0x0002
        /*001a*/ 	.short	0x0064
        /*001c*/ 	.short	0x0082
	.zero		2


//--------------------- .nv.info                  --------------------------
	.section	.nv.info,"",@"SHT_CUDA_INFO"
	.align	4


	//----- nvinfo : EIATTR_REGCOUNT
	.align		4
        /*0000*/ 	.byte	0x04, 0x2f
        /*0002*/ 	.short	(.L_6 - .L_5)
	.align		4
.L_5:
        /*0004*/ 	.word	index@(_Z18test_insert_kernelm)
        /*0008*/ 	.word	0x00000018


	//----- nvinfo : EIATTR_FRAME_SIZE
	.align		4
.L_6:
        /*000c*/ 	.byte	0x04, 0x11
        /*000e*/ 	.short	(.L_8 - .L_7)
	.align		4
.L_7:
        /*0010*/ 	.word	index@(_Z18test_insert_kernelm)
        /*0014*/ 	.word	0x00000000


	//----- nvinfo : EIATTR_REGCOUNT
	.align		4
.L_8:
        /*0018*/ 	.byte	0x04, 0x2f
        /*001a*/ 	.short	(.L_10 - .L_9)
	.align		4
.L_9:
        /*001c*/ 	.word	index@(_Z17dev_insert_kernelm)
        /*0020*/ 	.word	0x00000018


	//----- nvinfo : EIATTR_FRAME_SIZE
	.align		4
.L_10:
        /*0024*/ 	.byte	0x04, 0x11
        /*0026*/ 	.short	(.L_12 - .L_11)
	.align		4
.L_11:
        /*0028*/ 	.word	index@(_Z17dev_insert_kernelm)
        /*002c*/ 	.word	0x00000000


	//----- nvinfo : EIATTR_MIN_STACK_SIZE
	.align		4
.L_12:
        /*0030*/ 	.byte	0x04, 0x12
        /*0032*/ 	.short	(.L_14 - .L_13)
	.align		4
.L_13:
        /*0034*/ 	.word	index@(_Z17dev_insert_kernelm)
        /*0038*/ 	.word	0x00000000


	//----- nvinfo : EIATTR_MIN_STACK_SIZE
	.align		4
.L_14:
        /*003c*/ 	.byte	0x04, 0x12
        /*003e*/ 	.short	(.L_16 - .L_15)
	.align		4
.L_15:
        /*0040*/ 	.word	index@(_Z18test_insert_kernelm)
        /*0044*/ 	.word	0x00000000
.L_16:


//--------------------- .nv.compat                --------------------------
	.section	.nv.compat,"",@"SHT_CUDA_COMPAT_INFO"
	.align	4
        /*0000*/ 	.byte	0x02, 0x09, 0x00, 0x00, 0x02, 0x02, 0x01, 0x00, 0x02, 0x05, 0x05, 0x00, 0x03, 0x07, 0x01, 0x01
        /*0010*/ 	.byte	0x02, 0x03, 0x00, 0x00, 0x02, 0x06, 0x01, 0x00, 0x04, 0x0b, 0x08, 0x00, 0x09, 0x00, 0x00, 0x00
        /*0020*/ 	.byte	0x00, 0x00, 0x00, 0x00


//--------------------- .nv.info._Z17dev_insert_kernelm --------------------------
	.section	.nv.info._Z17dev_insert_kernelm,"",@"SHT_CUDA_INFO"
	.sectionflags	@""
	.align	4


	//----- nvinfo : EIATTR_CUDA_API_VERSION
	.align		4
        /*0000*/ 	.byte	0x04, 0x37
        /*0002*/ 	.short	(.L_18 - .L_17)
.L_17:
        /*0004*/ 	.word	0x00000082


	//----- nvinfo : EIATTR_KPARAM_INFO
	.align		4
.L_18:
        /*0008*/ 	.byte	0x04, 0x17
        /*000a*/ 	.short	(.L_20 - .L_19)
.L_19:
        /*000c*/ 	.word	0x00000000
        /*0010*/ 	.short	0x0000
        /*0012*/ 	.short	0x0000
        /*0014*/ 	.byte	0x00, 0xf0, 0x21, 0x00


	//----- nvinfo : EIATTR_SPARSE_MMA_MASK
	.align		4
.L_20:
        /*0018*/ 	.byte	0x03, 0x50
        /*001a*/ 	.short	0x0000


	//----- nvinfo : EIATTR_MAXREG_COUNT
	.align		4
        /*001c*/ 	.byte	0x03, 0x1b
        /*001e*/ 	.short	0x00ff


	//----- nvinfo : EIATTR_EXTERNS
	.align		4
        /*0020*/ 	.byte	0x04, 0x0f
        /*0022*/ 	.short	(.L_22 - .L_21)


	//   ....[0]....
	.align		4
.L_21:
        /*0024*/ 	.word	index@(__assertfail)


	//----- nvinfo : EIATTR_MERCURY_ISA_VERSION
	.align		4
.L_22:
        /*0028*/ 	.byte	0x03, 0x5f
        /*002a*/ 	.short	0x0101


	//----- nvinfo : EIATTR_COOP_GROUP_MASK_REGIDS
	.align		4
        /*002c*/ 	.byte	0x04, 0x29
        /*002e*/ 	.short	(.L_24 - .L_23)


	//   ....[0]....
.L_23:
        /*0030*/ 	.word	0xffffffff


	//----- nvinfo : EIATTR_COOP_GROUP_INSTR_OFFSETS
	.align		4
.L_24:
        /*0034*/ 	.byte	0x04, 0x28
        /*0036*/ 	.short	(.L_26 - .L_25)


	//   ....[0]....
.L_25:
        /*0038*/ 	.word	0x00000140


	//----- nvinfo : EIATTR_VRC_CTA_INIT_COUNT
	.align		4
.L_26:
        /*003c*/ 	.byte	0x02, 0x4a
	.zero		1
	.zero		1


	//----- nvinfo : EIATTR_SYSCALL_OFFSETS
	.align		4
        /*0040*/ 	.byte	0x04, 0x46
        /*0042*/ 	.short	(.L_28 - .L_27)


	//   ....[0]....
.L_27:
        /*0044*/ 	.word	0x00000270


	//----- nvinfo : EIATTR_EXIT_INSTR_OFFSETS
	.align		4
.L_28:
        /*0048*/ 	.byte	0x04, 0x1c
        /*004a*/ 	.short	(.L_30 - .L_29)


	//   ....[0]....
.L_29:
        /*004c*/ 	.word	0x00000080


	//   ....[1]....
        /*0050*/ 	.word	0x00000170


	//   ....[2]....
        /*0054*/ 	.word	0x00000280


	//----- nvinfo : EIATTR_CRS_STACK_SIZE
	.align		4
.L_30:
        /*0058*/ 	.byte	0x04, 0x1e
        /*005a*/ 	.short	(.L_32 - .L_31)
.L_31:
        /*005c*/ 	.word	0x00000000


	//----- nvinfo : EIATTR_CBANK_PARAM_SIZE
	.align		4
.L_32:
        /*0060*/ 	.byte	0x03, 0x19
        /*0062*/ 	.short	0x0008


	//----- nvinfo : EIATTR_PARAM_CBANK
	.align		4
        /*0064*/ 	.byte	0x04, 0x0a
        /*0066*/ 	.short	(.L_34 - .L_33)
	.align		4
.L_33:
        /*0068*/ 	.word	index@(.nv.constant0._Z17dev_insert_kernelm)
        /*006c*/ 	.short	0x0380
        /*006e*/ 	.short	0x0008


	//----- nvinfo : EIATTR_SW_WAR
	.align		4
.L_34:
        /*0070*/ 	.byte	0x04, 0x36
        /*0072*/ 	.short	(.L_36 - .L_35)
.L_35:
        /*0074*/ 	.word	0x00000008
.L_36:


//--------------------- .nv.info._Z18test_insert_kernelm --------------------------
	.section	.nv.info._Z18test_insert_kernelm,"",@"SHT_CUDA_INFO"
	.sectionflags	@""
	.align	4


	//----- nvinfo : EIATTR_CUDA_API_VERSION
	.align		4
        /*0000*/ 	.byte	0x04, 0x37
        /*0002*/ 	.short	(.L_38 - .L_37)
.L_37:
        /*0004*/ 	.word	0x00000082


	//----- nvinfo : EIATTR_KPARAM_INFO
	.align		4
.L_38:
        /*0008*/ 	.byte	0x04, 0x17
        /*000a*/ 	.short	(.L_40 - .L_39)
.L_39:
        /*000c*/ 	.word	0x00000000
        /*0010*/ 	.short	0x0000
        /*0012*/ 	.short	0x0000
        /*0014*/ 	.byte	0x00, 0xf0, 0x21, 0x00


	//----- nvinfo : EIATTR_SPARSE_MMA_MASK
	.align		4
.L_40:
        /*0018*/ 	.byte	0x03, 0x50
        /*001a*/ 	.short	0x0000


	//----- nvinfo : EIATTR_MAXREG_COUNT
	.align		4
        /*001c*/ 	.byte	0x03, 0x1b
        /*001e*/ 	.short	0x00ff


	//----- nvinfo : EIATTR_EXTERNS
	.align		4
        /*0020*/ 	.byte	0x04, 0x0f
        /*0022*/ 	.short	(.L_42 - .L_41)


	//   ....[0]....
	.align		4
.L_41:
        /*0024*/ 	.word	index@(__assertfail)


	//----- nvinfo : EIATTR_MERCURY_ISA_VERSION
	.align		4
.L_42:
        /*0028*/ 	.byte	0x03, 0x5f
        /*002a*/ 	.short	0x0101


	//----- nvinfo : EIATTR_COOP_GROUP_MASK_REGIDS
	.align		4
        /*002c*/ 	.byte	0x04, 0x29
        /*002e*/ 	.short	(.L_44 - .L_43)


	//   ....[0]....
.L_43:
        /*0030*/ 	.word	0xffffffff


	//----- nvinfo : EIATTR_COOP_GROUP_INSTR_OFFSETS
	.align		4
.L_44:
        /*0034*/ 	.byte	0x04, 0x28
        /*0036*/ 	.short	(.L_46 - .L_45)


	//   ....[0]....
.L_45:
        /*0038*/ 	.word	0x00000140


	//----- nvinfo : EIATTR_VRC_CTA_INIT_COUNT
	.align		4
.L_46:
        /*003c*/ 	.byte	0x02, 0x4a
	.zero		1
	.zero		1


	//----- nvinfo : EIATTR_SYSCALL_OFFSETS
	.align		4
        /*0040*/ 	.byte	0x04, 0x46
        /*0042*/ 	.short	(.L_48 - .L_47)


	//   ....[0]....
.L_47:
        /*0044*/ 	.word	0x00000270


	//----- nvinfo : EIATTR_EXIT_INSTR_OFFSETS
	.align		4
.L_48:
        /*0048*/ 	.byte	0x04, 0x1c
        /*004a*/ 	.short	(.L_50 - .L_49)


	//   ....[0]....
.L_49:
        /*004c*/ 	.word	0x00000080


	//   ....[1]....
        /*0050*/ 	.word	0x00000170


	//   ....[2]....
        /*0054*/ 	.word	0x00000280


	//----- nvinfo : EIATTR_CRS_STACK_SIZE
	.align		4
.L_50:
        /*0058*/ 	.byte	0x04, 0x1e
        /*005a*/ 	.short	(.L_52 - .L_51)
.L_51:
        /*005c*/ 	.word	0x00000000


	//----- nvinfo : EIATTR_CBANK_PARAM_SIZE
	.align		4
.L_52:
        /*0060*/ 	.byte	0x03, 0x19
        /*0062*/ 	.short	0x0008


	//----- nvinfo : EIATTR_PARAM_CBANK
	.align		4
        /*0064*/ 	.byte	0x04, 0x0a
        /*0066*/ 	.short	(.L_54 - .L_53)
	.align		4
.L_53:
        /*0068*/ 	.word	index@(.nv.constant0._Z18test_insert_kernelm)
        /*006c*/ 	.short	0x0380
        /*006e*/ 	.short	0x0008


	//----- nvinfo : EIATTR_SW_WAR
	.align		4
.L_54:
        /*0070*/ 	.byte	0x04, 0x36
        /*0072*/ 	.short	(.L_56 - .L_55)
.L_55:
        /*0074*/ 	.word	0x00000008
.L_56:


//--------------------- .nv.callgraph             --------------------------
	.section	.nv.callgraph,"",@"SHT_CUDA_CALLGRAPH"
	.align	4
	.sectionentsize	8
	.align		4
        /*0000*/ 	.word	0x00000000
	.align		4
        /*0004*/ 	.word	0xffffffff
	.align		4
        /*0008*/ 	.word	index@(_Z17dev_insert_kernelm)
	.align		4
        /*000c*/ 	.word	index@(__assertfail)
	.align		4
        /*0010*/ 	.word	index@(_Z18test_insert_kernelm)
	.align		4
        /*0014*/ 	.word	index@(__assertfail)
	.align		4
        /*0018*/ 	.word	0x00000000
	.align		4
        /*001c*/ 	.word	0xfffffffe
	.align		4
        /*0020*/ 	.word	0x00000000
	.align		4
        /*0024*/ 	.word	0xfffffffd
	.align		4
        /*0028*/ 	.word	0x00000000
	.align		4
        /*002c*/ 	.word	0xfffffffc


//--------------------- .nv.constant4             --------------------------
	.section	.nv.constant4,"a",@progbits
	.align	8
	.align		8
.nv.constant4:
        /*0000*/ 	.dword	__assertfail
	.align		8
        /*0008*/ 	.dword	__unnamed_1
	.align		8
        /*0010*/ 	.dword	__unnamed_2
	.align		8
        /*0018*/ 	.dword	$str
	.align		8
        /*0020*/ 	.dword	$str$1
	.align		8
        /*0028*/ 	.dword	$str$2


//--------------------- .text._Z17dev_insert_kernelm --------------------------
	.section	.text._Z17dev_insert_kernelm,"ax",@progbits
	.align	128
        .global         _Z17dev_insert_kernelm
        .type           _Z17dev_insert_kernelm,@function
        .size           _Z17dev_insert_kernelm,(.L_x_4 - _Z17dev_insert_kernelm)
        .other          _Z17dev_insert_kernelm,@"STO_CUDA_ENTRY STV_DEFAULT"
_Z17dev_insert_kernelm:
.text._Z17dev_insert_kernelm:
[----:B------:R-:W0:Y:S01]  /*0000*/  LDC R1, c[0x0][0x37c] ;  /* 0x0000df00ff017b82 */ /* 0x000e220000000800 */
[----:B------:R-:W1:Y:S01]  /*0010*/  S2R R0, SR_TID.X ;  /* 0x0000000000007919 */ /* 0x000e620000002100 */
[----:B------:R-:W1:Y:S01]  /*0020*/  LDCU UR4, c[0x0][0x360] ;  /* 0x00006c00ff0477ac */ /* 0x000e620008000800 */
[----:B------:R-:W1:Y:S01]  /*0030*/  S2R R3, SR_CTAID.X ;  /* 0x0000000000037919 */ /* 0x000e620000002500 */
[----:B------:R-:W2:Y:S01]  /*0040*/  LDCU.64 UR6, c[0x0][0x380] ;  /* 0x00007000ff0677ac */ /* 0x000ea20008000a00 */
[----:B-1----:R-:W-:-:S05]  /*0050*/  IMAD R0, R3, UR4, R0 ;  /* 0x0000000403007c24 */ /* 0x002fca000f8e0200 */
[----:B--2---:R-:W-:-:S04]  /*0060*/  ISETP.GT.U32.AND P0, PT, R0, UR6, PT ;  /* 0x0000000600007c0c */ /* 0x004fc8000bf04070 */
[----:B------:R-:W-:-:S13]  /*0070*/  ISETP.GT.U32.AND.EX P0, PT, RZ, UR7, PT, P0 ;  /* 0x00000007ff007c0c */ /* 0x000fda000bf04100 */
[----:B0-----:R-:W-:Y:S05]  /*0080*/  @P0 EXIT ;  /* 0x000000000000094d */ /* 0x001fea0003800000 */
[----:B------:R-:W0:Y:S01]  /*0090*/  S2UR UR5, SR_CgaCtaId ;  /* 0x00000000000579c3 */ /* 0x000e220000008800 */
[C---:B------:R-:W-:Y:S01]  /*00a0*/  VIADD R3, R0.reuse, 0x1 ;  /* 0x0000000100037836 */ /* 0x040fe20000000000 */
[----:B------:R-:W-:Y:S01]  /*00b0*/  UMOV UR4, 0x400 ;  /* 0x0000040000047882 */ /* 0x000fe20000000000 */
[----:B------:R-:W-:Y:S02]  /*00c0*/  IMAD.SHL.U32 R2, R0, 0x4, RZ ;  /* 0x0000000400027824 */ /* 0x000fe400078e00ff */
[----:B------:R-:W-:Y:S01]  /*00d0*/  IMAD.MOV.U32 R5, RZ, RZ, 0x1 ;  /* 0x00000001ff057424 */ /* 0x000fe200078e00ff */
[----:B------:R-:W-:Y:S02]  /*00e0*/  LOP3.LUT R3, R3, 0x1f, RZ, 0xc0, !PT ;  /* 0x0000001f03037812 */ /* 0x000fe400078ec0ff */
[----:B------:R-:W-:Y:S02]  /*00f0*/  LOP3.LUT R2, R2, 0x3fc, RZ, 0xc0, !PT ;  /* 0x000003fc02027812 */ /* 0x000fe400078ec0ff */
[----:B------:R-:W-:Y:S01]  /*0100*/  LOP3.LUT R3, R3, 0xe0, R0, 0xf8, !PT ;  /* 0x000000e003037812 */ /* 0x000fe200078ef800 */
[----:B0-----:R-:W-:-:S06]  /*0110*/  ULEA UR4, UR5, UR4, 0x18 ;  /* 0x0000000405047291 */ /* 0x001fcc000f8ec0ff */
[----:B------:R-:W-:-:S03]  /*0120*/  LEA R3, R3, UR4, 0x2 ;  /* 0x0000000403037c11 */ /* 0x000fc6000f8e10ff */
[----:B------:R-:W-:Y:S01]  /*0130*/  STS [R2+UR4], R5 ;  /* 0x0000000502007988 */ /* 0x000fe20008000804 */
[----:B------:R-:W-:-:S03]  /*0140*/  NOP ;  /* 0x0000000000007918 */ /* 0x000fc60000000000 */
[----:B------:R-:W0:Y:S02]  /*0150*/  LDS R3, [R3] ;  /* 0x0000000003037984 */ /* 0x000e240000000800 */
[----:B0-----:R-:W-:-:S13]  /*0160*/  ISETP.NE.AND P0, PT, R3, 0x1, PT ;  /* 0x000000010300780c */ /* 0x001fda0003f05270 */
[----:B------:R-:W-:Y:S05]  /*0170*/  @!P0 EXIT ;  /* 0x000000000000894d */ /* 0x000fea0003800000 */
[----:B------:R-:W-:Y:S01]  /*0180*/  MOV R0, 0x0 ;  /* 0x0000000000007802 */ /* 0x000fe20000000f00 */
[----:B------:R-:W0:Y:S01]  /*0190*/  LDCU.64 UR4, c[0x4][0x18] ;  /* 0x01000300ff0477ac */ /* 0x000e220008000a00 */
[----:B------:R-:W-:Y:S02]  /*01a0*/  HFMA2 R12, -RZ, RZ, 0, 5.9604644775390625e-08 ;  /* 0x00000001ff0c7431 */ /* 0x000fe400000001ff */
[----:B------:R-:W-:Y:S01]  /*01b0*/  IMAD.MOV.U32 R8, RZ, RZ, 0x4a ;  /* 0x0000004aff087424 */ /* 0x000fe200078e00ff */
[----:B------:R1:W2:Y:S01]  /*01c0*/  LDC.64 R2, c[0x4][R0] ;  /* 0x0100000000027b82 */ /* 0x0002a20000000a00 */
[----:B------:R-:W3:Y:S01]  /*01d0*/  LDCU.64 UR6, c[0x4][0x20] ;  /* 0x01000400ff0677ac */ /* 0x000ee20008000a00 */
[----:B------:R-:W-:Y:S01]  /*01e0*/  IMAD.MOV.U32 R13, RZ, RZ, RZ ;  /* 0x000000ffff0d7224 */ /* 0x000fe200078e00ff */
[----:B------:R-:W4:Y:S01]  /*01f0*/  LDCU.64 UR8, c[0x4][0x10] ;  /* 0x01000200ff0877ac */ /* 0x000f220008000a00 */
[----:B0-----:R-:W-:Y:S01]  /*0200*/  IMAD.U32 R4, RZ, RZ, UR4 ;  /* 0x00000004ff047e24 */ /* 0x001fe2000f8e00ff */
[----:B------:R-:W-:Y:S01]  /*0210*/  MOV R5, UR5 ;  /* 0x0000000500057c02 */ /* 0x000fe20008000f00 */
[----:B---3--:R-:W-:-:S02]  /*0220*/  IMAD.U32 R6, RZ, RZ, UR6 ;  /* 0x00000006ff067e24 */ /* 0x008fc4000f8e00ff */
[----:B------:R-:W-:Y:S01]  /*0230*/  IMAD.U32 R7, RZ, RZ, UR7 ;  /* 0x00000007ff077e24 */ /* 0x000fe2000f8e00ff */
[----:B----4-:R-:W-:Y:S01]  /*0240*/  MOV R10, UR8 ;  /* 0x00000008000a7c02 */ /* 0x010fe20008000f00 */
[----:B-1----:R-:W-:-:S07]  /*0250*/  IMAD.U32 R11, RZ, RZ, UR9 ;  /* 0x00000009ff0b7e24 */ /* 0x002fce000f8e00ff */
[----:B------:R-:W-:-:S07]  /*0260*/  LEPC R20, `(.L_x_0) ;  /* 0x000000001014794e */ /* 0x000fce0000000000 */
[----:B--2---:R-:W-:Y:S05]  /*0270*/  CALL.ABS.NOINC R2 ;  /* 0x0000000002007343 */ /* 0x004fea0003c00000 */
.L_x_0:
[----:B------:R-:W-:Y:S05]  /*0280*/  EXIT ;  /* 0x000000000000794d */ /* 0x000fea0003800000 */
.L_x_1:
[----:B------:R-:W-:-:S00]  /*0290*/  BRA `(.L_x_1) ;  /* 0xfffffffc00fc7947 */ /* 0x000fc0000383ffff */
[----:B------:R-:W-:-:S00]  /*02a0*/  NOP ;  /* 0x0000000000007918 */ /* 0x000fc00000000000 */
        /* <DEDUP_REMOVED lines=13> */
.L_x_4:


//--------------------- .text._Z18test_insert_kernelm --------------------------
	.section	.text._Z18test_insert_kernelm,"ax",@progbits
	.align	128
        .global         _Z18test_insert_kernelm
        .type           _Z18test_insert_kernelm,@function
        .size           _Z18test_insert_kernelm,(.L_x_5 - _Z18test_insert_kernelm)
        .other          _Z18test_insert_kernelm,@"STO_CUDA_ENTRY STV_DEFAULT"
_Z18test_insert_kernelm:
.text._Z18test_insert_kernelm:
[----:B------:R-:W0:Y:S01]  /*0000*/  LDC R1, c[0x0][0x37c] ;  /* 0x0000df00ff017b82 */ /* 0x000e220000000800 */
[----:B------:R-:W1:Y:S01]  /*0010*/  S2R R0, SR_TID.X ;  /* 0x0000000000007919 */ /* 0x000e620000002100 */
[----:B------:R-:W1:Y:S01]  /*0020*/  LDCU UR4, c[0x0][0x360] ;  /* 0x00006c00ff0477ac */ /* 0x000e620008000800 */
[----:B------:R-:W1:Y:S01]  /*0030*/  S2R R3, SR_CTAID.X ;  /* 0x0000000000037919 */ /* 0x000e620000002500 */
[----:B------:R-:W2:Y:S01]  /*0040*/  LDCU.64 UR6, c[0x0][0x380] ;  /* 0x00007000ff0677ac */ /* 0x000ea20008000a00 */
[----:B-1----:R-:W-:-:S05]  /*0050*/  IMAD R0, R3, UR4, R0 ;  /* 0x0000000403007c24 */ /* 0x002fca000f8e0200 */
[----:B--2---:R-:W-:-:S04]  /*0060*/  ISETP.GE.U32.AND P0, PT, R0, UR6, PT ;  /* 0x0000000600007c0c */ /* 0x004fc8000bf06070 */
[----:B------:R-:W-:-:S13]  /*0070*/  ISETP.GE.U32.AND.EX P0, PT, RZ, UR7, PT, P0 ;  /* 0x00000007ff007c0c */ /* 0x000fda000bf06100 */
        /* <DEDUP_REMOVED lines=32> */
.L_x_2:
[----:B------:R-:W-:Y:S05]  /*0280*/  EXIT ;  /* 0x000000000000794d */ /* 0x000fea0003800000 */
.L_x_3:
        /* <DEDUP_REMOVED lines=15> */
.L_x_5:


//--------------------- .nv.global.init           --------------------------
	.section	.nv.global.init,"aw",@progbits
.nv.global.init:
	.type		$str$1,@object
	.size		$str$1,(__unnamed_1 - $str$1)
$str$1:
        /*0000*/ 	.byte	0x2f, 0x74, 0x6d, 0x70, 0x2f, 0x73, 0x61, 0x73, 0x73, 0x5f, 0x63, 0x75, 0x5f, 0x6c, 0x34, 0x72
        /*0010*/ 	.byte	0x38, 0x6f, 0x39, 0x32, 0x35, 0x2f, 0x6b, 0x2e, 0x63, 0x75, 0x00
	.type		__unnamed_1,@object
	.size		__unnamed_1,(__unnamed_2 - __unnamed_1)
__unnamed_1:
        /*001b*/ 	.byte	0x76, 0x6f, 0x69, 0x64, 0x20, 0x74, 0x65, 0x73, 0x74, 0x5f, 0x69, 0x6e, 0x73, 0x65, 0x72, 0x74
        /*002b*/ 	.byte	0x5f, 0x6b, 0x65, 0x72, 0x6e, 0x65, 0x6c, 0x28, 0x75, 0x6e, 0x73, 0x69, 0x67, 0x6e, 0x65, 0x64
        /*003b*/ 	.byte	0x20, 0x6c, 0x6f, 0x6e, 0x67, 0x29, 0x00
	.type		__unnamed_2,@object
	.size		__unnamed_2,($str$2 - __unnamed_2)
__unnamed_2:
        /*0042*/ 	.byte	0x76, 0x6f, 0x69, 0x64, 0x20, 0x77, 0x61, 0x72, 0x70, 0x5f, 0x74, 0x65, 0x73, 0x74, 0x28, 0x75
        /*0052*/ 	.byte	0x6e, 0x73, 0x69, 0x67, 0x6e, 0x65, 0x64, 0x20, 0x6c, 0x6f, 0x6e, 0x67, 0x2c, 0x20, 0x75, 0x6e
        /*0062*/ 	.byte	0x73, 0x69, 0x67, 0x6e, 0x65, 0x64, 0x20, 0x6c, 0x6f, 0x6e, 0x67, 0x29, 0x00
	.type		$str$2,@object
	.size		$str$2,($str - $str$2)
$str$2:
        /*006f*/ 	.byte	0x74, 0x65, 0x73, 0x74, 0x5f, 0x6d, 0x65, 0x6d, 0x5b, 0x77, 0x61, 0x72, 0x70, 0x49, 0x44, 0x2a
        /*007f*/ 	.byte	0x33, 0x32, 0x20, 0x2b, 0x20, 0x28, 0x28, 0x74, 0x68, 0x72, 0x65, 0x61, 0x64, 0x49, 0x44, 0x20
        /*008f*/ 	.byte	0x2b, 0x31, 0x29, 0x20, 0x25, 0x20, 0x33, 0x32, 0x29, 0x5d, 0x20, 0x3d, 0x3d, 0x20, 0x31, 0x00
	.type		$str,@object
	.size		$str,(.L_2 - $str)
$str:
        /*009f*/ 	.byte	0x64, 0x65, 0x76, 0x5f, 0x74, 0x65, 0x73, 0x74, 0x5f, 0x6d, 0x65, 0x6d, 0x5b, 0x77, 0x61, 0x72
        /*00af*/ 	.byte	0x70, 0x49, 0x44, 0x2a, 0x33, 0x32, 0x20, 0x2b, 0x20, 0x28, 0x28, 0x74, 0x68, 0x72, 0x65, 0x61
        /*00bf*/ 	.byte	0x64, 0x49, 0x44, 0x2b, 0x31, 0x29, 0x25, 0x33, 0x32, 0x29, 0x5d, 0x20, 0x3d, 0x3d, 0x20, 0x31
        /*00cf*/ 	.byte	0x00
.L_2:


//--------------------- .nv.shared._Z17dev_insert_kernelm --------------------------
	.section	.nv.shared._Z17dev_insert_kernelm,"aw",@nobits
	.sectionflags	@""
	.align	4
.nv.shared._Z17dev_insert_kernelm:
	.zero		2048


//--------------------- .nv.shared.reserved.0     --------------------------
	.section	.nv.shared.reserved.0,"aw",@nobits
	.weak		__nv_reservedSMEM_offset_0_alias
	.size		__nv_reservedSMEM_offset_0_alias, 0, 64
	.other		__nv_reservedSMEM_offset_0_alias,@"STO_CUDA_RESERVED_SHARED STV_DEFAULT"
__nv_reservedSMEM_offset_0_alias:
	.zero		0
	.zero		64


//--------------------- .nv.shared._Z18test_insert_kernelm --------------------------
	.section	.nv.shared._Z18test_insert_kernelm,"aw",@nobits
	.sectionflags	@""
	.align	4
.nv.shared._Z18test_insert_kernelm:
	.zero		2048


//--------------------- .nv.constant0._Z17dev_insert_kernelm --------------------------
	.section	.nv.constant0._Z17dev_insert_kernelm,"a",@progbits
	.sectionflags	@""
	.align	4
.nv.constant0._Z17dev_insert_kernelm:
	.zero		904


//--------------------- .nv.constant0._Z18test_insert_kernelm --------------------------
	.section	.nv.constant0._Z18test_insert_kernelm,"a",@progbits
	.sectionflags	@""
	.align	4
.nv.constant0._Z18test_insert_kernelm:
	.zero		904


//--------------------- SYMBOLS --------------------------

	.type		.nv.reservedSmem.offset0,@object
	.size		.nv.reservedSmem.offset0,0x4
	.type		.nv.reservedSmem.cap,@object
	.size		.nv.reservedSmem.cap,0x4
	.type		__assertfail,@function
